//
// Generated by NVIDIA NVVM Compiler
//
// Compiler Build ID: CL-36424714
// Cuda compilation tools, release 13.0, V13.0.88
// Based on NVVM 20.0.0
//

.version 9.0
.target sm_100
.address_size 64

	// .globl	_Z13matmul_kernel7param_t

.visible .entry _Z13matmul_kernel7param_t(
	.param .align 8 .b8 _Z13matmul_kernel7param_t_param_0[40]
)
{


	ret;

}


// ===== COMPILED SASS (sm_100) =====

	.target	sm_100

	.elftype	@"ET_EXEC"


//--------------------- .note.nv.tkinfo           --------------------------
	.section	.note.nv.tkinfo,"",@"SHT_NOTE"
	.sectionflags	@"SHF_NOTE_NV_TKINFO"
	.tkinfo
        /*0018*/ 	.word	0x00000002
        /*0030*/ 	.string	""
        /*0030*/ 	.string	"ptxas"
        /*0030*/ 	.string	"Cuda compilation tools, release 13.0, V13.0.88"
        /*0030*/ 	.string	"Build cuda_13.0.r13.0/compiler.36424714_0"
        /*0030*/ 	.string	"-arch sm_100 -m 64 "



//--------------------- .note.nv.cuinfo           --------------------------
	.section	.note.nv.cuinfo,"",@"SHT_NOTE"
	.sectionflags	@"SHF_NOTE_NV_CUINFO"
        /*0018*/ 	.short	0x0002
        /*001a*/ 	.short	0x0064
        /*001c*/ 	.short	0x0082
	.zero		2


//--------------------- .nv.info                  --------------------------
	.section	.nv.info,"",@"SHT_CUDA_INFO"
	.align	4


	//----- nvinfo : EIATTR_REGCOUNT
	.align		4
        /*0000*/ 	.byte	0x04, 0x2f
        /*0002*/ 	.short	(.L_1 - .L_0)
	.align		4
.L_0:
        /*0004*/ 	.word	index@(_Z13matmul_kernel7param_t)
        /*0008*/ 	.word	0x00000004


	//----- nvinfo : EIATTR_FRAME_SIZE
	.align		4
.L_1:
        /*000c*/ 	.byte	0x04, 0x11
        /*000e*/ 	.short	(.L_3 - .L_2)
	.align		4
.L_2:
        /*0010*/ 	.word	index@(_Z13matmul_kernel7param_t)
        /*0014*/ 	.word	0x00000000


	//----- nvinfo : EIATTR_MIN_STACK_SIZE
	.align		4
.L_3:
        /*0018*/ 	.byte	0x04, 0x12
        /*001a*/ 	.short	(.L_5 - .L_4)
	.align		4
.L_4:
        /*001c*/ 	.word	index@(_Z13matmul_kernel7param_t)
        /*0020*/ 	.word	0x00000000
.L_5:


//--------------------- .nv.compat                --------------------------
	.section	.nv.compat,"",@"SHT_CUDA_COMPAT_INFO"
	.align	4
        /*0000*/ 	.byte	0x02, 0x09, 0x00, 0x00, 0x02, 0x02, 0x01, 0x00, 0x02, 0x05, 0x05, 0x00, 0x03, 0x07, 0x01, 0x01
        /*0010*/ 	.byte	0x02, 0x03, 0x00, 0x00, 0x02, 0x06, 0x01, 0x00, 0x04, 0x0b, 0x08, 0x00, 0x09, 0x00, 0x00, 0x00
        /*0020*/ 	.byte	0x00, 0x00, 0x00, 0x00


//--------------------- .nv.info._Z13matmul_kernel7param_t --------------------------
	.section	.nv.info._Z13matmul_kernel7param_t,"",@"SHT_CUDA_INFO"
	.sectionflags	@""
	.align	4


	//----- nvinfo : EIATTR_CUDA_API_VERSION
	.align		4
        /*0000*/ 	.byte	0x04, 0x37
        /*0002*/ 	.short	(.L_7 - .L_6)
.L_6:
        /*0004*/ 	.word	0x00000082


	//----- nvinfo : EIATTR_KPARAM_INFO
	.align		4
.L_7:
        /*0008*/ 	.byte	0x04, 0x17
        /*000a*/ 	.short	(.L_9 - .L_8)
.L_8:
        /*000c*/ 	.word	0x00000000
        /*0010*/ 	.short	0x0000
        /*0012*/ 	.short	0x0000
        /*0014*/ 	.byte	0x00, 0xf0, 0xa1, 0x00


	//----- nvinfo : EIATTR_SPARSE_MMA_MASK
	.align		4
.L_9:
        /*0018*/ 	.byte	0x03, 0x50
        /*001a*/ 	.short	0x0000


	//----- nvinfo : EIATTR_MAXREG_COUNT
	.align		4
        /*001c*/ 	.byte	0x03, 0x1b
        /*001e*/ 	.short	0x00ff


	//----- nvinfo : EIATTR_MERCURY_ISA_VERSION
	.align		4
        /*0020*/ 	.byte	0x03, 0x5f
        /*0022*/ 	.short	0x0101


	//----- nvinfo : EIATTR_VRC_CTA_INIT_COUNT
	.align		4
        /*0024*/ 	.byte	0x02, 0x4a
	.zero		1
	.zero		1


	//----- nvinfo : EIATTR_EXIT_INSTR_OFFSETS
	.align		4
        /*0028*/ 	.byte	0x04, 0x1c
        /*002a*/ 	.short	(.L_11 - .L_10)


	//   ....[0]....
.L_10:
        /*002c*/ 	.word	0x00000010


	//----- nvinfo : EIATTR_CBANK_PARAM_SIZE
	.align		4
.L_11:
        /*0030*/ 	.byte	0x03, 0x19
        /*0032*/ 	.short	0x0028


	//----- nvinfo : EIATTR_PARAM_CBANK
	.align		4
        /*0034*/ 	.byte	0x04, 0x0a
        /*0036*/ 	.short	(.L_13 - .L_12)
	.align		4
.L_12:
        /*0038*/ 	.word	index@(.nv.constant0._Z13matmul_kernel7param_t)
        /*003c*/ 	.short	0x0380
        /*003e*/ 	.short	0x0028


	//----- nvinfo : EIATTR_SW_WAR
	.align		4
.L_13:
        /*0040*/ 	.byte	0x04, 0x36
        /*0042*/ 	.short	(.L_15 - .L_14)
.L_14:
        /*0044*/ 	.word	0x00000008
.L_15:


//--------------------- .nv.callgraph             --------------------------
	.section	.nv.callgraph,"",@"SHT_CUDA_CALLGRAPH"
	.align	4
	.sectionentsize	8
	.align		4
        /*0000*/ 	.word	0x00000000
	.align		4
        /*0004*/ 	.word	0xffffffff
	.align		4
        /*0008*/ 	.word	0x00000000
	.align		4
        /*000c*/ 	.word	0xfffffffe
	.align		4
        /*0010*/ 	.word	0x00000000
	.align		4
        /*0014*/ 	.word	0xfffffffd
	.align		4
        /*0018*/ 	.word	0x00000000
	.align		4
        /*001c*/ 	.word	0xfffffffc


//--------------------- .text._Z13matmul_kernel7param_t --------------------------
	.section	.text._Z13matmul_kernel7param_t,"ax",@progbits
	.align	128
        .global         _Z13matmul_kernel7param_t
        .type           _Z13matmul_kernel7param_t,@function
        .size           _Z13matmul_kernel7param_t,(.L_x_1 - _Z13matmul_kernel7param_t)
        .other          _Z13matmul_kernel7param_t,@"STO_CUDA_ENTRY STV_DEFAULT"
_Z13matmul_kernel7param_t:
.text._Z13matmul_kernel7param_t:
[----:B------:R-:W-:Y:S01]  /*0000*/  LDC R1, c[0x0][0x37c] ;  /* 0x0000df00ff017b82 */ /* 0x000fe20000000800 */
[----:B------:R-:W-:Y:S05]  /*0010*/  EXIT ;  /* 0x000000000000794d */ /* 0x000fea0003800000 */
.L_x_0:
[----:B------:R-:W-:-:S00]  /*0020*/  BRA `(.L_x_0) ;  /* 0xfffffffc00fc7947 */ /* 0x000fc0000383ffff */
[----:B------:R-:W-:-:S00]  /*0030*/  NOP ;  /* 0x0000000000007918 */ /* 0x000fc00000000000 */
        /* <DEDUP_REMOVED lines=12> */
.L_x_1:


//--------------------- .nv.shared.reserved.0     --------------------------
	.section	.nv.shared.reserved.0,"aw",@nobits
	.weak		__nv_reservedSMEM_offset_0_alias
	.size		__nv_reservedSMEM_offset_0_alias, 0, 64
	.other		__nv_reservedSMEM_offset_0_alias,@"STO_CUDA_RESERVED_SHARED STV_DEFAULT"
__nv_reservedSMEM_offset_0_alias:
	.zero		0
	.zero		64


//--------------------- .nv.constant0._Z13matmul_kernel7param_t --------------------------
	.section	.nv.constant0._Z13matmul_kernel7param_t,"a",@progbits
	.sectionflags	@""
	.align	4
.nv.constant0._Z13matmul_kernel7param_t:
	.zero		936


//--------------------- SYMBOLS --------------------------

	.type		.nv.reservedSmem.offset0,@object
	.size		.nv.reservedSmem.offset0,0x4
